	.headerflags	@"EF_CUDA_TEXMODE_UNIFIED EF_CUDA_64BIT_ADDRESS EF_CUDA_SM89 EF_CUDA_VIRTUAL_SM(EF_CUDA_SM89)"
	.elftype	@"ET_EXEC"


//--------------------- .nv.info                  --------------------------
	.section	.nv.info,"",@"SHT_CUDA_INFO"
	.align	4


	//----- nvinfo : EIATTR_REGCOUNT
	.align		4
        /*0000*/ 	.byte	0x04, 0x2f
        /*0002*/ 	.short	(.L_1 - .L_0)
	.align		4
.L_0:
        /*0004*/ 	.word	index@(triton_per_fused_add_expand_mul_neg_pow_select_sum_unsqueeze_29)
        /*0008*/ 	.word	0x00000013


	//----- nvinfo : EIATTR_FRAME_SIZE
	.align		4
.L_1:
        /*000c*/ 	.byte	0x04, 0x11
        /*000e*/ 	.short	(.L_3 - .L_2)
	.align		4
.L_2:
        /*0010*/ 	.word	index@(triton_per_fused_add_expand_mul_neg_pow_select_sum_unsqueeze_29)
        /*0014*/ 	.word	0x00000000


	//----- nvinfo : EIATTR_MIN_STACK_SIZE
	.align		4
.L_3:
        /*0018*/ 	.byte	0x04, 0x12
        /*001a*/ 	.short	(.L_5 - .L_4)
	.align		4
.L_4:
        /*001c*/ 	.word	index@(triton_per_fused_add_expand_mul_neg_pow_select_sum_unsqueeze_29)
        /*0020*/ 	.word	0x00000000
.L_5:


//--------------------- .nv.info.triton_per_fused_add_expand_mul_neg_pow_select_sum_unsqueeze_29 --------------------------
	.section	.nv.info.triton_per_fused_add_expand_mul_neg_pow_select_sum_unsqueeze_29,"",@"SHT_CUDA_INFO"
	.sectionflags	@""
	.align	4


	//----- nvinfo : EIATTR_CUDA_API_VERSION
	.align		4
        /*0000*/ 	.byte	0x04, 0x37
        /*0002*/ 	.short	(.L_7 - .L_6)
.L_6:
        /*0004*/ 	.word	0x00000080


	//----- nvinfo : EIATTR_PARAM_CBANK
	.align		4
.L_7:
        /*0008*/ 	.byte	0x04, 0x0a
        /*000a*/ 	.short	(.L_9 - .L_8)
	.align		4
.L_8:
        /*000c*/ 	.word	index@(.nv.constant0.triton_per_fused_add_expand_mul_neg_pow_select_sum_unsqueeze_29)
        /*0010*/ 	.short	0x0160
        /*0012*/ 	.short	0x0030


	//----- nvinfo : EIATTR_CBANK_PARAM_SIZE
	.align		4
.L_9:
        /*0014*/ 	.byte	0x03, 0x19
        /*0016*/ 	.short	0x0030


	//----- nvinfo : EIATTR_KPARAM_INFO
	.align		4
        /*0018*/ 	.byte	0x04, 0x17
        /*001a*/ 	.short	(.L_11 - .L_10)
.L_10:
        /*001c*/ 	.word	0x00000000
        /*0020*/ 	.short	0x0005
        /*0022*/ 	.short	0x0028
        /*0024*/ 	.byte	0x00, 0xf4, 0x21, 0x00


	//----- nvinfo : EIATTR_KPARAM_INFO
	.align		4
.L_11:
        /*0028*/ 	.byte	0x04, 0x17
        /*002a*/ 	.short	(.L_13 - .L_12)
.L_12:
        /*002c*/ 	.word	0x00000000
        /*0030*/ 	.short	0x0004
        /*0032*/ 	.short	0x0020
        /*0034*/ 	.byte	0x00, 0xf0, 0x11, 0x00


	//----- nvinfo : EIATTR_KPARAM_INFO
	.align		4
.L_13:
        /*0038*/ 	.byte	0x04, 0x17
        /*003a*/ 	.short	(.L_15 - .L_14)
.L_14:
        /*003c*/ 	.word	0x00000000
        /*0040*/ 	.short	0x0003
        /*0042*/ 	.short	0x0018
        /*0044*/ 	.byte	0x00, 0xf4, 0x21, 0x00


	//----- nvinfo : EIATTR_KPARAM_INFO
	.align		4
.L_15:
        /*0048*/ 	.byte	0x04, 0x17
        /*004a*/ 	.short	(.L_17 - .L_16)
.L_16:
        /*004c*/ 	.word	0x00000000
        /*0050*/ 	.short	0x0002
        /*0052*/ 	.short	0x0010
        /*0054*/ 	.byte	0x00, 0xf4, 0x21, 0x00


	//----- nvinfo : EIATTR_KPARAM_INFO
	.align		4
.L_17:
        /*0058*/ 	.byte	0x04, 0x17
        /*005a*/ 	.short	(.L_19 - .L_18)
.L_18:
        /*005c*/ 	.word	0x00000000
        /*0060*/ 	.short	0x0001
        /*0062*/ 	.short	0x0008
        /*0064*/ 	.byte	0x00, 0xf4, 0x21, 0x00


	//----- nvinfo : EIATTR_KPARAM_INFO
	.align		4
.L_19:
        /*0068*/ 	.byte	0x04, 0x17
        /*006a*/ 	.short	(.L_21 - .L_20)
.L_20:
        /*006c*/ 	.word	0x00000000
        /*0070*/ 	.short	0x0000
        /*0072*/ 	.short	0x0000
        /*0074*/ 	.byte	0x00, 0xf4, 0x21, 0x00


	//----- nvinfo : EIATTR_MAXREG_COUNT
	.align		4
.L_21:
        /*0078*/ 	.byte	0x03, 0x1b
        /*007a*/ 	.short	0x00ff


	//----- nvinfo : EIATTR_COOP_GROUP_MASK_REGIDS
	.align		4
        /*007c*/ 	.byte	0x04, 0x29
        /*007e*/ 	.short	(.L_23 - .L_22)


	//   ....[0]....
.L_22:
        /*0080*/ 	.word	0xffffffff


	//   ....[1]....
        /*0084*/ 	.word	0xffffffff


	//   ....[2]....
        /*0088*/ 	.word	0xffffffff


	//   ....[3]....
        /*008c*/ 	.word	0xffffffff


	//   ....[4]....
        /*0090*/ 	.word	0xffffffff


	//   ....[5]....
        /*0094*/ 	.word	0xffffffff


	//----- nvinfo : EIATTR_COOP_GROUP_INSTR_OFFSETS
	.align		4
.L_23:
        /*0098*/ 	.byte	0x04, 0x28
        /*009a*/ 	.short	(.L_25 - .L_24)


	//   ....[0]....
.L_24:
        /*009c*/ 	.word	0x00000110


	//   ....[1]....
        /*00a0*/ 	.word	0x00000130


	//   ....[2]....
        /*00a4*/ 	.word	0x00000150


	//   ....[3]....
        /*00a8*/ 	.word	0x00000170


	//   ....[4]....
        /*00ac*/ 	.word	0x00000190


	//   ....[5]....
        /*00b0*/ 	.word	0x00000230


	//----- nvinfo : EIATTR_EXIT_INSTR_OFFSETS
	.align		4
.L_25:
        /*00b4*/ 	.byte	0x04, 0x1c
        /*00b6*/ 	.short	(.L_27 - .L_26)


	//   ....[0]....
.L_26:
        /*00b8*/ 	.word	0x00000300


	//----- nvinfo : EIATTR_REQNTID
	.align		4
.L_27:
        /*00bc*/ 	.byte	0x04, 0x10
        /*00be*/ 	.short	(.L_29 - .L_28)
.L_28:
        /*00c0*/ 	.word	0x00000040
        /*00c4*/ 	.word	0x00000001
        /*00c8*/ 	.word	0x00000001
.L_29:


//--------------------- .nv.callgraph             --------------------------
	.section	.nv.callgraph,"",@"SHT_CUDA_CALLGRAPH"
	.align	4
	.sectionentsize	8
	.align		4
        /*0000*/ 	.word	0x00000000
	.align		4
        /*0004*/ 	.word	0xffffffff
	.align		4
        /*0008*/ 	.word	0x00000000
	.align		4
        /*000c*/ 	.word	0xfffffffe
	.align		4
        /*0010*/ 	.word	0x00000000
	.align		4
        /*0014*/ 	.word	0xfffffffd
	.align		4
        /*0018*/ 	.word	0x00000000
	.align		4
        /*001c*/ 	.word	0xfffffffc


//--------------------- .nv.rel.action            --------------------------
	.section	.nv.rel.action,"",@"SHT_CUDA_RELOCINFO"
	.align	8
	.sectionentsize	8
        /*0000*/ 	.byte	0x73, 0x00, 0x00, 0x00, 0x00, 0x00, 0x00, 0x00, 0x00, 0x00, 0x00, 0x11, 0x25, 0x00, 0x05, 0x36


//--------------------- .nv.constant0.triton_per_fused_add_expand_mul_neg_pow_select_sum_unsqueeze_29 --------------------------
	.section	.nv.constant0.triton_per_fused_add_expand_mul_neg_pow_select_sum_unsqueeze_29,"a",@progbits
	.sectionflags	@""
	.align	4
.nv.constant0.triton_per_fused_add_expand_mul_neg_pow_select_sum_unsqueeze_29:
	.zero		400


//--------------------- .text.triton_per_fused_add_expand_mul_neg_pow_select_sum_unsqueeze_29 --------------------------
	.section	.text.triton_per_fused_add_expand_mul_neg_pow_select_sum_unsqueeze_29,"ax",@progbits
	.sectionflags	@"SHF_BARRIERS=1"
	.sectioninfo	@"SHI_REGISTERS=19"
	.align	128
        .global         triton_per_fused_add_expand_mul_neg_pow_select_sum_unsqueeze_29
        .type           triton_per_fused_add_expand_mul_neg_pow_select_sum_unsqueeze_29,@function
        .size           triton_per_fused_add_expand_mul_neg_pow_select_sum_unsqueeze_29,(.L_x_1 - triton_per_fused_add_expand_mul_neg_pow_select_sum_unsqueeze_29)
        .other          triton_per_fused_add_expand_mul_neg_pow_select_sum_unsqueeze_29,@"STO_CUDA_ENTRY STV_DEFAULT"
triton_per_fused_add_expand_mul_neg_pow_select_sum_unsqueeze_29:
.text.triton_per_fused_add_expand_mul_neg_pow_select_sum_unsqueeze_29:
[----:B------:R-:W-:Y:S02]  /*0000*/  MOV R1, c[0x0][0x28] ;  /* 0x00000a0000017a02 */ /* 0x000fe40000000f00 */
[----:B------:R-:W0:Y:S01]  /*0010*/  S2R R16, SR_TID.X ;  /* 0x0000000000107919 */ /* 0x000e220000002100 */
[----:B------:R-:W-:Y:S01]  /*0020*/  MOV R3, 0x4 ;  /* 0x0000000400037802 */ /* 0x000fe20000000f00 */
[----:B------:R-:W-:Y:S01]  /*0030*/  ULDC.64 UR4, c[0x0][0x118] ;  /* 0x0000460000047ab9 */ /* 0x000fe20000000a00 */
[----:B0-----:R-:W-:-:S05]  /*0040*/  LOP3.LUT R2, R16, 0x3f, RZ, 0xc0, !PT ;  /* 0x0000003f10027812 */ /* 0x001fca00078ec0ff */
[----:B------:R-:W-:-:S04]  /*0050*/  IMAD.WIDE.U32 R4, R2, R3, c[0x0][0x168] ;  /* 0x00005a0002047625 */ /* 0x000fc800078e0003 */
[CC--:B------:R-:W-:Y:S02]  /*0060*/  IMAD.WIDE.U32 R6, R2.reuse, R3.reuse, c[0x0][0x170] ;  /* 0x00005c0002067625 */ /* 0x0c0fe400078e0003 */
[----:B------:R-:W2:Y:S04]  /*0070*/  LDG.E R4, [R4.64] ;  /* 0x0000000404047981 */ /* 0x000ea8000c1e1900 */
[----:B------:R-:W2:Y:S01]  /*0080*/  LDG.E R7, [R6.64+0x1100] ;  /* 0x0011000406077981 */ /* 0x000ea2000c1e1900 */
[----:B------:R-:W-:Y:S01]  /*0090*/  MOV R8, c[0x0][0x178] ;  /* 0x00005e0000087a02 */ /* 0x000fe20000000f00 */
[----:B------:R-:W-:Y:S01]  /*00a0*/  IMAD.WIDE.U32 R2, R2, R3, c[0x0][0x160] ;  /* 0x0000580002027625 */ /* 0x000fe200078e0003 */
[----:B------:R-:W-:-:S04]  /*00b0*/  MOV R9, c[0x0][0x17c] ;  /* 0x00005f0000097a02 */ /* 0x000fc80000000f00 */
[----:B------:R-:W3:Y:S04]  /*00c0*/  LDG.E R11, [R2.64] ;  /* 0x00000004020b7981 */ /* 0x000ee8000c1e1900 */
[----:B------:R0:W4:Y:S01]  /*00d0*/  LDG.E R8, [R8.64] ;  /* 0x0000000408087981 */ /* 0x000122000c1e1900 */
[C---:B------:R-:W-:Y:S02]  /*00e0*/  LOP3.LUT P0, RZ, R16.reuse, 0x1f, RZ, 0xc0, !PT ;  /* 0x0000001f10ff7812 */ /* 0x040fe4000780c0ff */
[----:B------:R-:W-:Y:S01]  /*00f0*/  ISETP.GE.AND P1, PT, R16, 0x2, PT ;  /* 0x000000021000780c */ /* 0x000fe20003f26270 */
[----:B--2---:R-:W-:-:S05]  /*0100*/  FMUL R0, R4, R7 ;  /* 0x0000000704007220 */ /* 0x004fca0000400000 */
[----:B------:R-:W1:Y:S02]  /*0110*/  SHFL.BFLY PT, R13, R0, 0x10, 0x1f ;  /* 0x0e001f00000d7f89 */ /* 0x000e6400000e0000 */
[----:B-1----:R-:W-:-:S05]  /*0120*/  FFMA R13, R4, R7, R13 ;  /* 0x00000007040d7223 */ /* 0x002fca000000000d */
[----:B------:R-:W1:Y:S02]  /*0130*/  SHFL.BFLY PT, R10, R13, 0x8, 0x1f ;  /* 0x0d001f000d0a7f89 */ /* 0x000e6400000e0000 */
[----:B-1----:R-:W-:-:S05]  /*0140*/  FADD R10, R13, R10 ;  /* 0x0000000a0d0a7221 */ /* 0x002fca0000000000 */
[----:B------:R-:W1:Y:S02]  /*0150*/  SHFL.BFLY PT, R5, R10, 0x4, 0x1f ;  /* 0x0c801f000a057f89 */ /* 0x000e6400000e0000 */
[----:B-1----:R-:W-:-:S05]  /*0160*/  FADD R5, R10, R5 ;  /* 0x000000050a057221 */ /* 0x002fca0000000000 */
[----:B------:R-:W1:Y:S02]  /*0170*/  SHFL.BFLY PT, R6, R5, 0x2, 0x1f ;  /* 0x0c401f0005067f89 */ /* 0x000e6400000e0000 */
[----:B-1----:R-:W-:-:S05]  /*0180*/  FADD R6, R5, R6 ;  /* 0x0000000605067221 */ /* 0x002fca0000000000 */
[----:B0-----:R-:W0:Y:S01]  /*0190*/  SHFL.BFLY PT, R9, R6, 0x1, 0x1f ;  /* 0x0c201f0006097f89 */ /* 0x001e2200000e0000 */
[----:B------:R-:W-:-:S04]  /*01a0*/  SHF.R.U32.HI R0, RZ, 0x3, R16 ;  /* 0x00000003ff007819 */ /* 0x000fc80000011610 */
[----:B------:R-:W-:Y:S01]  /*01b0*/  LOP3.LUT R12, R0, 0x4, RZ, 0xc0, !PT ;  /* 0x00000004000c7812 */ /* 0x000fe200078ec0ff */
[----:B0-----:R-:W-:-:S05]  /*01c0*/  FADD R9, R6, R9 ;  /* 0x0000000906097221 */ /* 0x001fca0000000000 */
[----:B------:R-:W-:Y:S04]  /*01d0*/  @!P0 STS [R12], R9 ;  /* 0x000000090c008388 */ /* 0x000fe80000000800 */
[----:B------:R-:W-:Y:S06]  /*01e0*/  BAR.SYNC.DEFER_BLOCKING 0x0 ;  /* 0x0000000000007b1d */ /* 0x000fec0000010000 */
[----:B------:R-:W0:Y:S01]  /*01f0*/  @!P1 LDS R14, [R16.X4] ;  /* 0x00000000100e9984 */ /* 0x000e220000004800 */
[----:B------:R-:W-:-:S04]  /*0200*/  LOP3.LUT R0, R16, 0x1, RZ, 0xc0, !PT ;  /* 0x0000000110007812 */ /* 0x000fc800078ec0ff */
[----:B------:R-:W-:-:S04]  /*0210*/  ISETP.NE.U32.AND P0, PT, R0, 0x1, PT ;  /* 0x000000010000780c */ /* 0x000fc80003f05070 */
[----:B------:R-:W-:Y:S01]  /*0220*/  ISETP.LT.AND P0, PT, R16, 0x2, P0 ;  /* 0x000000021000780c */ /* 0x000fe20000701270 */
[----:B0-----:R-:W0:Y:S02]  /*0230*/  SHFL.BFLY PT, R5, R14, 0x1, 0x1f ;  /* 0x0c201f000e057f89 */ /* 0x001e2400000e0000 */
[----:B0-----:R-:W-:-:S10]  /*0240*/  FADD R5, R14, R5 ;  /* 0x000000050e057221 */ /* 0x001fd40000000000 */
[----:B------:R-:W-:Y:S04]  /*0250*/  @P0 STS [R16.X4], R5 ;  /* 0x0000000510000388 */ /* 0x000fe80000004800 */
[----:B------:R-:W-:Y:S06]  /*0260*/  BAR.SYNC.DEFER_BLOCKING 0x0 ;  /* 0x0000000000007b1d */ /* 0x000fec0000010000 */
[----:B------:R-:W0:Y:S01]  /*0270*/  LDS R0, [RZ] ;  /* 0x00000000ff007984 */ /* 0x000e220000000800 */
[C---:B----4-:R-:W-:Y:S01]  /*0280*/  FADD R6, R8.reuse, R8 ;  /* 0x0000000808067221 */ /* 0x050fe20000000000 */
[----:B------:R-:W-:Y:S01]  /*0290*/  FMUL R9, R8, R8 ;  /* 0x0000000808097220 */ /* 0x000fe20000400000 */
[----:B------:R-:W-:-:S02]  /*02a0*/  FADD R7, R7, R7 ;  /* 0x0000000707077221 */ /* 0x000fc40000000000 */
[----:B---3--:R-:W-:Y:S01]  /*02b0*/  FFMA R6, R4, R6, R11 ;  /* 0x0000000604067223 */ /* 0x008fe2000000000b */
[----:B0-----:R-:W-:-:S04]  /*02c0*/  FFMA R0, R0, -2, RZ ;  /* 0xc000000000007823 */ /* 0x001fc800000000ff */
[----:B------:R-:W-:-:S04]  /*02d0*/  FMUL R9, R0, R9 ;  /* 0x0000000900097220 */ /* 0x000fc80000400000 */
[----:B------:R-:W-:-:S05]  /*02e0*/  FFMA R7, R9, R7, R6 ;  /* 0x0000000709077223 */ /* 0x000fca0000000006 */
[----:B------:R-:W-:Y:S01]  /*02f0*/  STG.E [R2.64], R7 ;  /* 0x0000000702007986 */ /* 0x000fe2000c101904 */
[----:B------:R-:W-:Y:S05]  /*0300*/  EXIT ;  /* 0x000000000000794d */ /* 0x000fea0003800000 */
.L_x_0:
[----:B------:R-:W-:-:S00]  /*0310*/  BRA `(.L_x_0) ;  /* 0xfffffff000007947 */ /* 0x000fc0000383ffff */
[----:B------:R-:W-:-:S00]  /*0320*/  NOP ;  /* 0x0000000000007918 */ /* 0x000fc00000000000 */
        /* <DEDUP_REMOVED lines=13> */
.L_x_1:


//--------------------- .nv.shared.triton_per_fused_add_expand_mul_neg_pow_select_sum_unsqueeze_29 --------------------------
	.section	.nv.shared.triton_per_fused_add_expand_mul_neg_pow_select_sum_unsqueeze_29,"aw",@nobits
	.sectionflags	@""
	.align	16
